//
// Generated by NVIDIA NVVM Compiler
//
// Compiler Build ID: CL-36424714
// Cuda compilation tools, release 13.0, V13.0.88
// Based on NVVM 20.0.0
//

.version 9.0
.target sm_100
.address_size 64

	// .globl	_Z16helloWorldKernelv
.extern .func  (.param .b32 func_retval0) vprintf
(
	.param .b64 vprintf_param_0,
	.param .b64 vprintf_param_1
)
;
.global .align 1 .b8 $str[23] = {72, 101, 108, 108, 111, 32, 102, 114, 111, 109, 32, 71, 80, 85, 32, 119, 111, 114, 108, 100, 33, 10};

.visible .entry _Z16helloWorldKernelv()
{
	.reg .b32 	%r<3>;
	.reg .b64 	%rd<3>;

	mov.u64 	%rd1, $str;
	cvta.global.u64 	%rd2, %rd1;
	{ // callseq 0, 0
	.param .b64 param0;
	st.param.b64 	[param0], %rd2;
	.param .b64 param1;
	st.param.b64 	[param1], 0;
	.param .b32 retval0;
	call.uni (retval0), 
	vprintf, 
	(
	param0, 
	param1
	);
	ld.param.b32 	%r1, [retval0];
	} // callseq 0
	ret;

}


// ===== COMPILED SASS (sm_100) =====

	.target	sm_100

	.elftype	@"ET_EXEC"


//--------------------- .note.nv.tkinfo           --------------------------
	.section	.note.nv.tkinfo,"",@"SHT_NOTE"
	.sectionflags	@"SHF_NOTE_NV_TKINFO"
	.tkinfo
        /*0018*/ 	.word	0x00000002
        /*0030*/ 	.string	""
        /*0030*/ 	.string	"ptxas"
        /*0030*/ 	.string	"Cuda compilation tools, release 13.0, V13.0.88"
        /*0030*/ 	.string	"Build cuda_13.0.r13.0/compiler.36424714_0"
        /*0030*/ 	.string	"-arch sm_100 -m 64 "



//--------------------- .note.nv.cuinfo           --------------------------
	.section	.note.nv.cuinfo,"",@"SHT_NOTE"
	.sectionflags	@"SHF_NOTE_NV_CUINFO"
        /*0018*/ 	.short	0x0002
        /*001a*/ 	.short	0x0064
        /*001c*/ 	.short	0x0082
	.zero		2


//--------------------- .nv.info                  --------------------------
	.section	.nv.info,"",@"SHT_CUDA_INFO"
	.align	4


	//----- nvinfo : EIATTR_REGCOUNT
	.align		4
        /*0000*/ 	.byte	0x04, 0x2f
        /*0002*/ 	.short	(.L_2 - .L_1)
	.align		4
.L_1:
        /*0004*/ 	.word	index@(_Z16helloWorldKernelv)
        /*0008*/ 	.word	0x00000018


	//----- nvinfo : EIATTR_FRAME_SIZE
	.align		4
.L_2:
        /*000c*/ 	.byte	0x04, 0x11
        /*000e*/ 	.short	(.L_4 - .L_3)
	.align		4
.L_3:
        /*0010*/ 	.word	index@(_Z16helloWorldKernelv)
        /*0014*/ 	.word	0x00000000


	//----- nvinfo : EIATTR_MIN_STACK_SIZE
	.align		4
.L_4:
        /*0018*/ 	.byte	0x04, 0x12
        /*001a*/ 	.short	(.L_6 - .L_5)
	.align		4
.L_5:
        /*001c*/ 	.word	index@(_Z16helloWorldKernelv)
        /*0020*/ 	.word	0x00000000
.L_6:


//--------------------- .nv.compat                --------------------------
	.section	.nv.compat,"",@"SHT_CUDA_COMPAT_INFO"
	.align	4
        /*0000*/ 	.byte	0x02, 0x09, 0x00, 0x00, 0x02, 0x02, 0x01, 0x00, 0x02, 0x05, 0x05, 0x00, 0x03, 0x07, 0x01, 0x01
        /*0010*/ 	.byte	0x02, 0x03, 0x00, 0x00, 0x02, 0x06, 0x01, 0x00, 0x04, 0x0b, 0x08, 0x00, 0x09, 0x00, 0x00, 0x00
        /*0020*/ 	.byte	0x00, 0x00, 0x00, 0x00


//--------------------- .nv.info._Z16helloWorldKernelv --------------------------
	.section	.nv.info._Z16helloWorldKernelv,"",@"SHT_CUDA_INFO"
	.sectionflags	@""
	.align	4


	//----- nvinfo : EIATTR_CUDA_API_VERSION
	.align		4
        /*0000*/ 	.byte	0x04, 0x37
        /*0002*/ 	.short	(.L_8 - .L_7)
.L_7:
        /*0004*/ 	.word	0x00000082


	//----- nvinfo : EIATTR_SPARSE_MMA_MASK
	.align		4
.L_8:
        /*0008*/ 	.byte	0x03, 0x50
        /*000a*/ 	.short	0x0000


	//----- nvinfo : EIATTR_MAXREG_COUNT
	.align		4
        /*000c*/ 	.byte	0x03, 0x1b
        /*000e*/ 	.short	0x00ff


	//----- nvinfo : EIATTR_EXTERNS
	.align		4
        /*0010*/ 	.byte	0x04, 0x0f
        /*0012*/ 	.short	(.L_10 - .L_9)


	//   ....[0]....
	.align		4
.L_9:
        /*0014*/ 	.word	index@(vprintf)


	//----- nvinfo : EIATTR_MERCURY_ISA_VERSION
	.align		4
.L_10:
        /*0018*/ 	.byte	0x03, 0x5f
        /*001a*/ 	.short	0x0101


	//----- nvinfo : EIATTR_VRC_CTA_INIT_COUNT
	.align		4
        /*001c*/ 	.byte	0x02, 0x4a
	.zero		1
	.zero		1


	//----- nvinfo : EIATTR_SYSCALL_OFFSETS
	.align		4
        /*0020*/ 	.byte	0x04, 0x46
        /*0022*/ 	.short	(.L_12 - .L_11)


	//   ....[0]....
.L_11:
        /*0024*/ 	.word	0x00000080


	//----- nvinfo : EIATTR_EXIT_INSTR_OFFSETS
	.align		4
.L_12:
        /*0028*/ 	.byte	0x04, 0x1c
        /*002a*/ 	.short	(.L_14 - .L_13)


	//   ....[0]....
.L_13:
        /*002c*/ 	.word	0x00000090


	//----- nvinfo : EIATTR_SW_WAR
	.align		4
.L_14:
        /*0030*/ 	.byte	0x04, 0x36
        /*0032*/ 	.short	(.L_16 - .L_15)
.L_15:
        /*0034*/ 	.word	0x00000008
.L_16:


//--------------------- .nv.callgraph             --------------------------
	.section	.nv.callgraph,"",@"SHT_CUDA_CALLGRAPH"
	.align	4
	.sectionentsize	8
	.align		4
        /*0000*/ 	.word	0x00000000
	.align		4
        /*0004*/ 	.word	0xffffffff
	.align		4
        /*0008*/ 	.word	index@(_Z16helloWorldKernelv)
	.align		4
        /*000c*/ 	.word	index@(vprintf)
	.align		4
        /*0010*/ 	.word	0x00000000
	.align		4
        /*0014*/ 	.word	0xfffffffe
	.align		4
        /*0018*/ 	.word	0x00000000
	.align		4
        /*001c*/ 	.word	0xfffffffd
	.align		4
        /*0020*/ 	.word	0x00000000
	.align		4
        /*0024*/ 	.word	0xfffffffc


//--------------------- .nv.constant4             --------------------------
	.section	.nv.constant4,"a",@progbits
	.align	8
	.align		8
.nv.constant4:
        /*0000*/ 	.dword	vprintf
	.align		8
        /*0008*/ 	.dword	$str


//--------------------- .text._Z16helloWorldKernelv --------------------------
	.section	.text._Z16helloWorldKernelv,"ax",@progbits
	.align	128
        .global         _Z16helloWorldKernelv
        .type           _Z16helloWorldKernelv,@function
        .size           _Z16helloWorldKernelv,(.L_x_2 - _Z16helloWorldKernelv)
        .other          _Z16helloWorldKernelv,@"STO_CUDA_ENTRY STV_DEFAULT"
_Z16helloWorldKernelv:
.text._Z16helloWorldKernelv:
[----:B------:R-:W0:Y:S01]  /*0000*/  LDC R1, c[0x0][0x37c] ;  /* 0x0000df00ff017b82 */ /* 0x000e220000000800 */
[----:B------:R-:W-:Y:S01]  /*0010*/  MOV R0, 0x0 ;  /* 0x0000000000007802 */ /* 0x000fe20000000f00 */
[----:B------:R-:W1:Y:S01]  /*0020*/  LDCU.64 UR4, c[0x4][0x8] ;  /* 0x01000100ff0477ac */ /* 0x000e620008000a00 */
[----:B------:R-:W-:-:S05]  /*0030*/  CS2R R6, SRZ ;  /* 0x0000000000067805 */ /* 0x000fca000001ff00 */
[----:B------:R2:W3:Y:S01]  /*0040*/  LDC.64 R2, c[0x4][R0] ;  /* 0x0100000000027b82 */ /* 0x0004e20000000a00 */
[----:B-1----:R-:W-:Y:S02]  /*0050*/  IMAD.U32 R4, RZ, RZ, UR4 ;  /* 0x00000004ff047e24 */ /* 0x002fe4000f8e00ff */
[----:B--2---:R-:W-:-:S07]  /*0060*/  IMAD.U32 R5, RZ, RZ, UR5 ;  /* 0x00000005ff057e24 */ /* 0x004fce000f8e00ff */
[----:B------:R-:W-:-:S07]  /*0070*/  LEPC R20, `(.L_x_0) ;  /* 0x000000001014794e */ /* 0x000fce0000000000 */
[----:B0--3--:R-:W-:Y:S05]  /*0080*/  CALL.ABS.NOINC R2 ;  /* 0x0000000002007343 */ /* 0x009fea0003c00000 */
.L_x_0:
[----:B------:R-:W-:Y:S05]  /*0090*/  EXIT ;  /* 0x000000000000794d */ /* 0x000fea0003800000 */
.L_x_1:
[----:B------:R-:W-:-:S00]  /*00a0*/  BRA `(.L_x_1) ;  /* 0xfffffffc00fc7947 */ /* 0x000fc0000383ffff */
[----:B------:R-:W-:-:S00]  /*00b0*/  NOP ;  /* 0x0000000000007918 */ /* 0x000fc00000000000 */
        /* <DEDUP_REMOVED lines=12> */
.L_x_2:


//--------------------- .nv.global.init           --------------------------
	.section	.nv.global.init,"aw",@progbits
.nv.global.init:
	.type		$str,@object
	.size		$str,(.L_0 - $str)
$str:
        /*0000*/ 	.byte	0x48, 0x65, 0x6c, 0x6c, 0x6f, 0x20, 0x66, 0x72, 0x6f, 0x6d, 0x20, 0x47, 0x50, 0x55, 0x20, 0x77
        /*0010*/ 	.byte	0x6f, 0x72, 0x6c, 0x64, 0x21, 0x0a, 0x00
.L_0:


//--------------------- .nv.shared.reserved.0     --------------------------
	.section	.nv.shared.reserved.0,"aw",@nobits
	.weak		__nv_reservedSMEM_offset_0_alias
	.size		__nv_reservedSMEM_offset_0_alias, 0, 64
	.other		__nv_reservedSMEM_offset_0_alias,@"STO_CUDA_RESERVED_SHARED STV_DEFAULT"
__nv_reservedSMEM_offset_0_alias:
	.zero		0
	.zero		64


//--------------------- .nv.constant0._Z16helloWorldKernelv --------------------------
	.section	.nv.constant0._Z16helloWorldKernelv,"a",@progbits
	.sectionflags	@""
	.align	4
.nv.constant0._Z16helloWorldKernelv:
	.zero		896


//--------------------- SYMBOLS --------------------------

	.type		.nv.reservedSmem.offset0,@object
	.size		.nv.reservedSmem.offset0,0x4
	.type		vprintf,@function
